	.headerflags	@"EF_CUDA_TEXMODE_UNIFIED EF_CUDA_64BIT_ADDRESS EF_CUDA_ACCELERATORS EF_CUDA_SM90 EF_CUDA_VIRTUAL_SM(EF_CUDA_SM90)"
	.elftype	@"ET_EXEC"


//--------------------- .nv.info                  --------------------------
	.section	.nv.info,"",@"SHT_CUDA_INFO"
	.align	4


	//----- nvinfo : EIATTR_REGCOUNT
	.align		4
        /*0000*/ 	.byte	0x04, 0x2f
        /*0002*/ 	.short	(.L_3 - .L_2)
	.align		4
.L_2:
        /*0004*/ 	.word	index@(triton_poi_fused__native_batch_norm_legit_no_training_cat_relu_9)
        /*0008*/ 	.word	0x00000016


	//----- nvinfo : EIATTR_MIN_STACK_SIZE
	.align		4
.L_3:
        /*000c*/ 	.byte	0x04, 0x12
        /*000e*/ 	.short	(.L_5 - .L_4)
	.align		4
.L_4:
        /*0010*/ 	.word	index@(triton_poi_fused__native_batch_norm_legit_no_training_cat_relu_9)
        /*0014*/ 	.word	0x00000000


	//----- nvinfo : EIATTR_FRAME_SIZE
	.align		4
.L_5:
        /*0018*/ 	.byte	0x04, 0x11
        /*001a*/ 	.short	(.L_7 - .L_6)
	.align		4
.L_6:
        /*001c*/ 	.word	index@(triton_poi_fused__native_batch_norm_legit_no_training_cat_relu_9)
        /*0020*/ 	.word	0x00000000


	//----- nvinfo : EIATTR_MIN_STACK_SIZE
	.align		4
.L_7:
        /*0024*/ 	.byte	0x04, 0x12
        /*0026*/ 	.short	(.L_9 - .L_8)
	.align		4
.L_8:
        /*0028*/ 	.word	index@(triton_poi_fused__native_batch_norm_legit_no_training_cat_relu_9)
        /*002c*/ 	.word	0x00000000
.L_9:


//--------------------- .nv.info.triton_poi_fused__native_batch_norm_legit_no_training_cat_relu_9 --------------------------
	.section	.nv.info.triton_poi_fused__native_batch_norm_legit_no_training_cat_relu_9,"",@"SHT_CUDA_INFO"
	.sectionflags	@""
	.align	4


	//----- nvinfo : EIATTR_CUDA_API_VERSION
	.align		4
        /*0000*/ 	.byte	0x04, 0x37
        /*0002*/ 	.short	(.L_11 - .L_10)
.L_10:
        /*0004*/ 	.word	0x0000007c


	//----- nvinfo : EIATTR_KPARAM_INFO
	.align		4
.L_11:
        /*0008*/ 	.byte	0x04, 0x17
        /*000a*/ 	.short	(.L_13 - .L_12)
.L_12:
        /*000c*/ 	.word	0x00000000
        /*0010*/ 	.short	0x0008
        /*0012*/ 	.short	0x0040
        /*0014*/ 	.byte	0x00, 0xf0, 0x11, 0x00


	//----- nvinfo : EIATTR_KPARAM_INFO
	.align		4
.L_13:
        /*0018*/ 	.byte	0x04, 0x17
        /*001a*/ 	.short	(.L_15 - .L_14)
.L_14:
        /*001c*/ 	.word	0x00000000
        /*0020*/ 	.short	0x0007
        /*0022*/ 	.short	0x0038
        /*0024*/ 	.byte	0x00, 0xf4, 0x21, 0x00


	//----- nvinfo : EIATTR_KPARAM_INFO
	.align		4
.L_15:
        /*0028*/ 	.byte	0x04, 0x17
        /*002a*/ 	.short	(.L_17 - .L_16)
.L_16:
        /*002c*/ 	.word	0x00000000
        /*0030*/ 	.short	0x0006
        /*0032*/ 	.short	0x0030
        /*0034*/ 	.byte	0x00, 0xf4, 0x21, 0x00


	//----- nvinfo : EIATTR_KPARAM_INFO
	.align		4
.L_17:
        /*0038*/ 	.byte	0x04, 0x17
        /*003a*/ 	.short	(.L_19 - .L_18)
.L_18:
        /*003c*/ 	.word	0x00000000
        /*0040*/ 	.short	0x0005
        /*0042*/ 	.short	0x0028
        /*0044*/ 	.byte	0x00, 0xf4, 0x21, 0x00


	//----- nvinfo : EIATTR_KPARAM_INFO
	.align		4
.L_19:
        /*0048*/ 	.byte	0x04, 0x17
        /*004a*/ 	.short	(.L_21 - .L_20)
.L_20:
        /*004c*/ 	.word	0x00000000
        /*0050*/ 	.short	0x0004
        /*0052*/ 	.short	0x0020
        /*0054*/ 	.byte	0x00, 0xf4, 0x21, 0x00


	//----- nvinfo : EIATTR_KPARAM_INFO
	.align		4
.L_21:
        /*0058*/ 	.byte	0x04, 0x17
        /*005a*/ 	.short	(.L_23 - .L_22)
.L_22:
        /*005c*/ 	.word	0x00000000
        /*0060*/ 	.short	0x0003
        /*0062*/ 	.short	0x0018
        /*0064*/ 	.byte	0x00, 0xf4, 0x21, 0x00


	//----- nvinfo : EIATTR_KPARAM_INFO
	.align		4
.L_23:
        /*0068*/ 	.byte	0x04, 0x17
        /*006a*/ 	.short	(.L_25 - .L_24)
.L_24:
        /*006c*/ 	.word	0x00000000
        /*0070*/ 	.short	0x0002
        /*0072*/ 	.short	0x0010
        /*0074*/ 	.byte	0x00, 0xf4, 0x21, 0x00


	//----- nvinfo : EIATTR_KPARAM_INFO
	.align		4
.L_25:
        /*0078*/ 	.byte	0x04, 0x17
        /*007a*/ 	.short	(.L_27 - .L_26)
.L_26:
        /*007c*/ 	.word	0x00000000
        /*0080*/ 	.short	0x0001
        /*0082*/ 	.short	0x0008
        /*0084*/ 	.byte	0x00, 0xf4, 0x21, 0x00


	//----- nvinfo : EIATTR_KPARAM_INFO
	.align		4
.L_27:
        /*0088*/ 	.byte	0x04, 0x17
        /*008a*/ 	.short	(.L_29 - .L_28)
.L_28:
        /*008c*/ 	.word	0x00000000
        /*0090*/ 	.short	0x0000
        /*0092*/ 	.short	0x0000
        /*0094*/ 	.byte	0x00, 0xf4, 0x21, 0x00


	//----- nvinfo : EIATTR_SPARSE_MMA_MASK
	.align		4
.L_29:
        /*0098*/ 	.byte	0x03, 0x50
        /*009a*/ 	.short	0x0000


	//----- nvinfo : EIATTR_MAXREG_COUNT
	.align		4
        /*009c*/ 	.byte	0x03, 0x1b
        /*009e*/ 	.short	0x00ff


	//----- nvinfo : EIATTR_EXIT_INSTR_OFFSETS
	.align		4
        /*00a0*/ 	.byte	0x04, 0x1c
        /*00a2*/ 	.short	(.L_31 - .L_30)


	//   ....[0]....
.L_30:
        /*00a4*/ 	.word	0x00000560


	//----- nvinfo : EIATTR_REQNTID
	.align		4
.L_31:
        /*00a8*/ 	.byte	0x04, 0x10
        /*00aa*/ 	.short	(.L_33 - .L_32)
.L_32:
        /*00ac*/ 	.word	0x00000100
        /*00b0*/ 	.word	0x00000001
        /*00b4*/ 	.word	0x00000001


	//----- nvinfo : EIATTR_CBANK_PARAM_SIZE
	.align		4
.L_33:
        /*00b8*/ 	.byte	0x03, 0x19
        /*00ba*/ 	.short	0x0044


	//----- nvinfo : EIATTR_PARAM_CBANK
	.align		4
        /*00bc*/ 	.byte	0x04, 0x0a
        /*00be*/ 	.short	(.L_35 - .L_34)
	.align		4
.L_34:
        /*00c0*/ 	.word	index@(.nv.constant0.triton_poi_fused__native_batch_norm_legit_no_training_cat_relu_9)
        /*00c4*/ 	.short	0x0210
        /*00c6*/ 	.short	0x0044


	//----- nvinfo : EIATTR_SW_WAR
	.align		4
.L_35:
        /*00c8*/ 	.byte	0x04, 0x36
        /*00ca*/ 	.short	(.L_37 - .L_36)
.L_36:
        /*00cc*/ 	.word	0x00000008
.L_37:


//--------------------- .nv.callgraph             --------------------------
	.section	.nv.callgraph,"",@"SHT_CUDA_CALLGRAPH"
	.align	4
	.sectionentsize	8
	.align		4
        /*0000*/ 	.word	0x00000000
	.align		4
        /*0004*/ 	.word	0xffffffff
	.align		4
        /*0008*/ 	.word	0x00000000
	.align		4
        /*000c*/ 	.word	0xfffffffe
	.align		4
        /*0010*/ 	.word	0x00000000
	.align		4
        /*0014*/ 	.word	0xfffffffd
	.align		4
        /*0018*/ 	.word	0x00000000
	.align		4
        /*001c*/ 	.word	0xfffffffc


//--------------------- .nv.constant4             --------------------------
	.section	.nv.constant4,"a",@progbits
	.align	8
	.align		8
.nv.constant4:
        /*0000*/ 	.dword	_$_str
	.align		8
        /*0008*/ 	.dword	_$_str_$_2


//--------------------- .text.triton_poi_fused__native_batch_norm_legit_no_training_cat_relu_9 --------------------------
	.section	.text.triton_poi_fused__native_batch_norm_legit_no_training_cat_relu_9,"ax",@progbits
	.align	128
        .global         triton_poi_fused__native_batch_norm_legit_no_training_cat_relu_9
        .type           triton_poi_fused__native_batch_norm_legit_no_training_cat_relu_9,@function
        .size           triton_poi_fused__native_batch_norm_legit_no_training_cat_relu_9,(.L_x_1 - triton_poi_fused__native_batch_norm_legit_no_training_cat_relu_9)
        .other          triton_poi_fused__native_batch_norm_legit_no_training_cat_relu_9,@"STO_CUDA_ENTRY STV_DEFAULT"
triton_poi_fused__native_batch_norm_legit_no_training_cat_relu_9:
.text.triton_poi_fused__native_batch_norm_legit_no_training_cat_relu_9:
[----:B------:R-:W-:Y:S01]  /*0000*/  LDC R1, c[0x0][0x28] ;  /* 0x00000a00ff017b82 */ /* 0x000fe20000000800 */
[----:B------:R-:W1:Y:S07]  /*0010*/  S2R R0, SR_TID.X ;  /* 0x0000000000007919 */ /* 0x000e6e0000002100 */
[----:B------:R-:W2:Y:S01]  /*0020*/  LDC.64 R8, c[0x0][0x228] ;  /* 0x00008a00ff087b82 */ /* 0x000ea20000000a00 */
[----:B------:R-:W-:Y:S01]  /*0030*/  IMAD.MOV.U32 R4, RZ, RZ, RZ ;  /* 0x000000ffff047224 */ /* 0x000fe200078e00ff */
[----:B------:R-:W-:Y:S01]  /*0040*/  ULDC.64 UR4, c[0x0][0x208] ;  /* 0x0000820000047ab9 */ /* 0x000fe20000000a00 */
[----:B------:R-:W3:Y:S01]  /*0050*/  S2R R3, SR_CTAID.X ;  /* 0x0000000000037919 */ /* 0x000ee20000002500 */
[----:B------:R-:W-:-:S04]  /*0060*/  ULDC.64 UR6, c[0x0][0x218] ;  /* 0x0000860000067ab9 */ /* 0x000fc80000000a00 */
[----:B------:R-:W4:Y:S08]  /*0070*/  LDC.64 R10, c[0x0][0x220] ;  /* 0x00008800ff0a7b82 */ /* 0x000f300000000a00 */
[----:B------:R-:W5:Y:S01]  /*0080*/  LDC.64 R14, c[0x0][0x230] ;  /* 0x00008c00ff0e7b82 */ /* 0x000f620000000a00 */
[----:B-1----:R-:W-:-:S05]  /*0090*/  IMAD.SHL.U32 R0, R0, 0x2, RZ ;  /* 0x0000000200007824 */ /* 0x002fca00078e00ff */
[----:B------:R-:W-:-:S05]  /*00a0*/  LOP3.LUT R0, R0, 0x1fe, RZ, 0xc0, !PT ;  /* 0x000001fe00007812 */ /* 0x000fca00078ec0ff */
[----:B---3--:R-:W-:-:S05]  /*00b0*/  IMAD R3, R3, 0x200, R0 ;  /* 0x0000020003037824 */ /* 0x008fca00078e0200 */
[----:B------:R-:W-:-:S04]  /*00c0*/  SHF.R.S32.HI R2, RZ, 0x1f, R3 ;  /* 0x0000001fff027819 */ /* 0x000fc80000011403 */
[----:B------:R-:W-:-:S04]  /*00d0*/  LEA.HI R6, R2, R3, RZ, 0xf ;  /* 0x0000000302067211 */ /* 0x000fc800078f78ff */
[----:B------:R-:W-:-:S05]  /*00e0*/  SHF.R.S32.HI R5, RZ, 0xf, R6 ;  /* 0x0000000fff057819 */ /* 0x000fca0000011406 */
[----:B------:R-:W-:-:S05]  /*00f0*/  IMAD.HI R0, R5, -0x7bdef7bd, R4 ;  /* 0x8421084305007827 */ /* 0x000fca00078e0204 */
[----:B------:R-:W-:-:S04]  /*0100*/  SHF.R.U32.HI R7, RZ, 0x1f, R0 ;  /* 0x0000001fff077819 */ /* 0x000fc80000011600 */
[----:B------:R-:W-:-:S05]  /*0110*/  LEA.HI.SX32 R7, R0, R7, 0x1a ;  /* 0x0000000700077211 */ /* 0x000fca00078fd2ff */
[----:B------:R-:W-:Y:S02]  /*0120*/  IMAD R0, R7, -0x7c, R5 ;  /* 0xffffff8407007824 */ /* 0x000fe400078e0205 */
[----:B------:R-:W-:Y:S01]  /*0130*/  IMAD.MOV.U32 R2, RZ, RZ, RZ ;  /* 0x000000ffff027224 */ /* 0x000fe200078e00ff */
[----:B------:R-:W1:Y:S01]  /*0140*/  LDC.64 R4, c[0x0][0x210] ;  /* 0x00008400ff047b82 */ /* 0x000e620000000a00 */
[----:B--2---:R-:W-:-:S06]  /*0150*/  IMAD.WIDE R8, R0, 0x4, R8 ;  /* 0x0000000400087825 */ /* 0x004fcc00078e0208 */
[----:B------:R2:W3:Y:S01]  /*0160*/  LDG.E.EL R8, desc[UR4][R8.64] ;  /* 0x0000000408087981 */ /* 0x0004e2000c2e1900 */
[----:B------:R-:W-:Y:S01]  /*0170*/  IMAD.HI R2, R3, -0x7bdef7bd, R2 ;  /* 0x8421084303027827 */ /* 0x000fe200078e0202 */
[C---:B------:R-:W-:Y:S02]  /*0180*/  ISETP.GT.AND P0, PT, R0.reuse, 0x6f, PT ;  /* 0x0000006f0000780c */ /* 0x040fe40003f04270 */
[C---:B------:R-:W-:Y:S01]  /*0190*/  ISETP.GE.AND P1, PT, R0.reuse, 0x70, PT ;  /* 0x000000700000780c */ /* 0x040fe20003f26270 */
[----:B------:R-:W-:Y:S01]  /*01a0*/  IMAD.SHL.U32 R13, R0, 0x8000, RZ ;  /* 0x00008000000d7824 */ /* 0x000fe200078e00ff */
[----:B------:R-:W-:-:S04]  /*01b0*/  SHF.R.U32.HI R7, RZ, 0x1f, R2 ;  /* 0x0000001fff077819 */ /* 0x000fc80000011602 */
[----:B------:R-:W-:Y:S02]  /*01c0*/  LEA.HI.SX32 R7, R2, R7, 0xb ;  /* 0x0000000702077211 */ /* 0x000fe400078f5aff */
[----:B------:R-:W-:-:S03]  /*01d0*/  LOP3.LUT R2, R6, 0xffff8000, RZ, 0xc0, !PT ;  /* 0xffff800006027812 */ /* 0x000fc600078ec0ff */
[----:B------:R-:W-:Y:S02]  /*01e0*/  IMAD R6, R7, -0x3e0000, R3 ;  /* 0xffc2000007067824 */ /* 0x000fe400078e0203 */
[----:B------:R-:W-:Y:S02]  /*01f0*/  IMAD.IADD R2, R3, 0x1, -R2 ;  /* 0x0000000103027824 */ /* 0x000fe400078e0a02 */
[C---:B------:R-:W-:Y:S02]  /*0200*/  IMAD R12, R7.reuse, 0x60000, RZ ;  /* 0x00060000070c7824 */ /* 0x040fe400078e02ff */
[----:B------:R-:W-:Y:S01]  /*0210*/  IMAD R17, R7, 0x380000, R6 ;  /* 0x0038000007117824 */ /* 0x000fe200078e0206 */
[----:B------:R-:W-:Y:S02]  /*0220*/  SHF.R.S32.HI R6, RZ, 0x1f, R2 ;  /* 0x0000001fff067819 */ /* 0x000fe40000011402 */
[----:B------:R-:W-:Y:S01]  /*0230*/  IADD3 R2, P2, P3, R13, R2, R12 ;  /* 0x000000020d027210 */ /* 0x000fe20007b5e00c */
[----:B-1----:R-:W-:Y:S01]  /*0240*/  IMAD.WIDE R16, R17, 0x4, R4 ;  /* 0x0000000411107825 */ /* 0x002fe200078e0204 */
[----:B------:R-:W-:-:S02]  /*0250*/  SHF.R.S32.HI R12, RZ, 0x1f, R12 ;  /* 0x0000001fff0c7819 */ /* 0x000fc4000001140c */
[----:B------:R-:W-:-:S04]  /*0260*/  SHF.R.S32.HI R13, RZ, 0x1f, R13 ;  /* 0x0000001fff0d7819 */ /* 0x000fc8000001140d */
[----:B--2---:R-:W-:Y:S02]  /*0270*/  IADD3.X R9, R13, R6, R12, P2, P3 ;  /* 0x000000060d097210 */ /* 0x004fe400017e640c */
[----:B------:R-:W-:Y:S01]  /*0280*/  CS2R R6, SRZ ;  /* 0x0000000000067805 */ /* 0x000fe2000001ff00 */
[----:B------:R-:W1:Y:S01]  /*0290*/  LDC.64 R12, c[0x0][0x238] ;  /* 0x00008e00ff0c7b82 */ /* 0x000e620000000a00 */
[----:B------:R-:W-:-:S04]  /*02a0*/  LEA R18, P2, R2, UR6, 0x2 ;  /* 0x0000000602127c11 */ /* 0x000fc8000f8410ff */
[----:B------:R-:W-:Y:S02]  /*02b0*/  LEA.HI.X R2, R2, UR7, R9, 0x2, P2 ;  /* 0x0000000702027c11 */ /* 0x000fe400090f1409 */
[----:B------:R-:W-:Y:S02]  /*02c0*/  CS2R R4, SRZ ;  /* 0x0000000000047805 */ /* 0x000fe4000001ff00 */
[----:B------:R-:W-:Y:S01]  /*02d0*/  @P0 IADD3 R18, P2, R18, -0x1000000, RZ ;  /* 0xff00000012120810 */ /* 0x000fe20007f5e0ff */
[----:B------:R-:W2:Y:S03]  /*02e0*/  @!P1 LDG.E.64 R6, desc[UR4][R16.64] ;  /* 0x0000000410069981 */ /* 0x000ea6000c1e1b00 */
[----:B------:R-:W-:Y:S01]  /*02f0*/  @P0 IADD3.X R19, R2, -0x1, RZ, P2, !PT ;  /* 0xffffffff02130810 */ /* 0x000fe200017fe4ff */
[----:B----4-:R-:W-:-:S04]  /*0300*/  IMAD.WIDE R10, R0, 0x4, R10 ;  /* 0x00000004000a7825 */ /* 0x010fc800078e020a */
[----:B------:R-:W4:Y:S01]  /*0310*/  @P0 LDG.E.64 R4, desc[UR4][R18.64+0x200000] ;  /* 0x2000000412040981 */ /* 0x000f22000c1e1b00 */
[----:B-----5:R-:W-:-:S03]  /*0320*/  IMAD.WIDE R14, R0, 0x4, R14 ;  /* 0x00000004000e7825 */ /* 0x020fc600078e020e */
[----:B------:R5:W4:Y:S01]  /*0330*/  LDG.E.EL R2, desc[UR4][R10.64] ;  /* 0x000000040a027981 */ /* 0x000b22000c2e1900 */
[----:B-1----:R-:W-:-:S03]  /*0340*/  IMAD.WIDE R12, R0, 0x4, R12 ;  /* 0x00000004000c7825 */ /* 0x002fc600078e020c */
[----:B------:R1:W4:Y:S04]  /*0350*/  LDG.E.EL R14, desc[UR4][R14.64] ;  /* 0x000000040e0e7981 */ /* 0x000328000c2e1900 */
[----:B------:R-:W4:Y:S01]  /*0360*/  LDG.E.EL R13, desc[UR4][R12.64] ;  /* 0x000000040c0d7981 */ /* 0x000f22000c2e1900 */
[----:B-----5:R-:W5:Y:S02]  /*0370*/  LDC.64 R10, c[0x0][0x240] ;  /* 0x00009000ff0a7b82 */ /* 0x020f640000000a00 */
[----:B-----5:R-:W-:-:S04]  /*0380*/  IMAD.WIDE R10, R3, 0x4, R10 ;  /* 0x00000004030a7825 */ /* 0x020fc800078e020a */
[----:B---3--:R-:W-:Y:S01]  /*0390*/  FADD R0, R8, 9.9999997473787516356e-06 ;  /* 0x3727c5ac08007421 */ /* 0x008fe20000000000 */
[----:B------:R-:W-:-:S03]  /*03a0*/  IMAD.MOV.U32 R8, RZ, RZ, 0x3e800000 ;  /* 0x3e800000ff087424 */ /* 0x000fc600078e00ff */
[----:B------:R-:W3:Y:S02]  /*03b0*/  MUFU.SQRT R16, R0 ;  /* 0x0000000000107308 */ /* 0x000ee40000002000 */
[C---:B---3--:R-:W-:Y:S02]  /*03c0*/  FSETP.GT.AND P2, PT, R16.reuse, 8.50705917302346158658e+37, PT ;  /* 0x7e8000001000780b */ /* 0x048fe40003f44000 */
[----:B------:R-:W-:Y:S02]  /*03d0*/  FSETP.GEU.AND P3, PT, R16, 1.175494350822287508e-38, PT ;  /* 0x008000001000780b */ /* 0x000fe40003f6e000 */
[----:B-1----:R-:W-:Y:S02]  /*03e0*/  FSEL R15, R8, 1, P2 ;  /* 0x3f800000080f7808 */ /* 0x002fe40001000000 */
[----:B------:R-:W1:Y:S07]  /*03f0*/  LDC.64 R8, c[0x0][0x248] ;  /* 0x00009200ff087b82 */ /* 0x000e6e0000000a00 */
[----:B------:R-:W-:-:S02]  /*0400*/  @P2 FMUL R16, R16, 0.25 ;  /* 0x3e80000010102820 */ /* 0x000fc40000400000 */
[----:B------:R-:W-:Y:S02]  /*0410*/  @!P3 FMUL R15, R15, 16777216 ;  /* 0x4b8000000f0fb820 */ /* 0x000fe40000400000 */
[----:B------:R-:W-:-:S06]  /*0420*/  @!P3 FMUL R16, R16, 16777216 ;  /* 0x4b8000001010b820 */ /* 0x000fcc0000400000 */
[----:B------:R-:W3:Y:S01]  /*0430*/  MUFU.RCP R16, R16 ;  /* 0x0000001000107308 */ /* 0x000ee20000001000 */
[----:B--2---:R-:W-:Y:S02]  /*0440*/  SEL R6, R6, RZ, !P1 ;  /* 0x000000ff06067207 */ /* 0x004fe40004800000 */
[----:B------:R-:W-:Y:S01]  /*0450*/  SEL R7, R7, RZ, !P1 ;  /* 0x000000ff07077207 */ /* 0x000fe20004800000 */
[----:B-1----:R-:W-:Y:S01]  /*0460*/  IMAD.WIDE R8, R3, 0x4, R8 ;  /* 0x0000000403087825 */ /* 0x002fe200078e0208 */
[----:B----4-:R-:W-:Y:S02]  /*0470*/  @P1 SEL R6, R4, RZ, P0 ;  /* 0x000000ff04061207 */ /* 0x010fe40000000000 */
[----:B------:R-:W-:-:S03]  /*0480*/  @P1 SEL R7, R5, RZ, P0 ;  /* 0x000000ff05071207 */ /* 0x000fc60000000000 */
[----:B------:R-:W-:Y:S01]  /*0490*/  FADD R0, -R2, R6 ;  /* 0x0000000602007221 */ /* 0x000fe20000000100 */
[----:B---3--:R-:W-:Y:S01]  /*04a0*/  FMUL R15, R16, R15 ;  /* 0x0000000f100f7220 */ /* 0x008fe20000400000 */
[----:B------:R-:W-:Y:S01]  /*04b0*/  FADD R2, -R2, R7 ;  /* 0x0000000702027221 */ /* 0x000fe20000000100 */
[----:B------:R-:W-:Y:S02]  /*04c0*/  STG.E.64 desc[UR4][R10.64], R6 ;  /* 0x000000060a007986 */ /* 0x000fe4000c101b04 */
[-C--:B------:R-:W-:Y:S01]  /*04d0*/  FMUL R0, R0, R15.reuse ;  /* 0x0000000f00007220 */ /* 0x080fe20000400000 */
[----:B------:R-:W-:-:S03]  /*04e0*/  FMUL R2, R2, R15 ;  /* 0x0000000f02027220 */ /* 0x000fc60000400000 */
[C-C-:B------:R-:W-:Y:S01]  /*04f0*/  FFMA R0, R14.reuse, R0, R13.reuse ;  /* 0x000000000e007223 */ /* 0x140fe2000000000d */
[----:B------:R-:W-:-:S04]  /*0500*/  FFMA R2, R14, R2, R13 ;  /* 0x000000020e027223 */ /* 0x000fc8000000000d */
[----:B------:R-:W-:Y:S02]  /*0510*/  FSETP.GEU.AND P0, PT, R0, RZ, PT ;  /* 0x000000ff0000720b */ /* 0x000fe40003f0e000 */
[----:B------:R-:W-:Y:S02]  /*0520*/  FSETP.GEU.AND P1, PT, R2, RZ, PT ;  /* 0x000000ff0200720b */ /* 0x000fe40003f2e000 */
[----:B------:R-:W-:Y:S02]  /*0530*/  FSEL R4, R0, RZ, P0 ;  /* 0x000000ff00047208 */ /* 0x000fe40000000000 */
[----:B------:R-:W-:-:S05]  /*0540*/  FSEL R5, R2, RZ, P1 ;  /* 0x000000ff02057208 */ /* 0x000fca0000800000 */
[----:B------:R-:W-:Y:S01]  /*0550*/  STG.E.64 desc[UR4][R8.64], R4 ;  /* 0x0000000408007986 */ /* 0x000fe2000c101b04 */
[----:B------:R-:W-:Y:S05]  /*0560*/  EXIT ;  /* 0x000000000000794d */ /* 0x000fea0003800000 */
.L_x_0:
[----:B------:R-:W-:-:S00]  /*0570*/  BRA `(.L_x_0) ;  /* 0xfffffffc00fc7947 */ /* 0x000fc0000383ffff */
[----:B------:R-:W-:-:S00]  /*0580*/  NOP ;  /* 0x0000000000007918 */ /* 0x000fc00000000000 */
[----:B------:R-:W-:-:S00]  /*0590*/  NOP ;  /* 0x0000000000007918 */ /* 0x000fc00000000000 */
[----:B------:R-:W-:-:S00]  /*05a0*/  NOP ;  /* 0x0000000000007918 */ /* 0x000fc00000000000 */
[----:B------:R-:W-:-:S00]  /*05b0*/  NOP ;  /* 0x0000000000007918 */ /* 0x000fc00000000000 */
[----:B------:R-:W-:-:S00]  /*05c0*/  NOP ;  /* 0x0000000000007918 */ /* 0x000fc00000000000 */
[----:B------:R-:W-:-:S00]  /*05d0*/  NOP ;  /* 0x0000000000007918 */ /* 0x000fc00000000000 */
[----:B------:R-:W-:-:S00]  /*05e0*/  NOP ;  /* 0x0000000000007918 */ /* 0x000fc00000000000 */
[----:B------:R-:W-:-:S00]  /*05f0*/  NOP ;  /* 0x0000000000007918 */ /* 0x000fc00000000000 */
.L_x_1:


//--------------------- .nv.global.init           --------------------------
	.section	.nv.global.init,"aw",@progbits
.nv.global.init:
	.type		_$_str,@object
	.size		_$_str,(_$_str_$_2 - _$_str)
_$_str:
        /*0000*/ 	.byte	0x5f, 0x5f, 0x43, 0x55, 0x44, 0x41, 0x5f, 0x46, 0x54, 0x5a, 0x00
	.type		_$_str_$_2,@object
	.size		_$_str_$_2,(.L_1 - _$_str_$_2)
_$_str_$_2:
        /*000b*/ 	.byte	0x5f, 0x5f, 0x43, 0x55, 0x44, 0x41, 0x5f, 0x50, 0x52, 0x45, 0x43, 0x5f, 0x53, 0x51, 0x52, 0x54
        /*001b*/ 	.byte	0x00
.L_1:


//--------------------- .nv.constant0.triton_poi_fused__native_batch_norm_legit_no_training_cat_relu_9 --------------------------
	.section	.nv.constant0.triton_poi_fused__native_batch_norm_legit_no_training_cat_relu_9,"a",@progbits
	.sectionflags	@""
	.align	4
.nv.constant0.triton_poi_fused__native_batch_norm_legit_no_training_cat_relu_9:
	.zero		596
